//
// Generated by NVIDIA NVVM Compiler
//
// Compiler Build ID: CL-36424714
// Cuda compilation tools, release 13.0, V13.0.88
// Based on NVVM 20.0.0
//

.version 9.0
.target sm_100
.address_size 64

	// .globl	_Z5hellov
.extern .func  (.param .b32 func_retval0) vprintf
(
	.param .b64 vprintf_param_0,
	.param .b64 vprintf_param_1
)
;
.global .align 1 .b8 $str[14] = {72, 101, 108, 108, 111, 32, 84, 104, 114, 101, 97, 100, 10};

.visible .entry _Z5hellov()
{
	.reg .b32 	%r<3>;
	.reg .b64 	%rd<3>;

	mov.u64 	%rd1, $str;
	cvta.global.u64 	%rd2, %rd1;
	{ // callseq 0, 0
	.param .b64 param0;
	st.param.b64 	[param0], %rd2;
	.param .b64 param1;
	st.param.b64 	[param1], 0;
	.param .b32 retval0;
	call.uni (retval0), 
	vprintf, 
	(
	param0, 
	param1
	);
	ld.param.b32 	%r1, [retval0];
	} // callseq 0
	ret;

}


// ===== COMPILED SASS (sm_100) =====

	.target	sm_100

	.elftype	@"ET_EXEC"


//--------------------- .note.nv.tkinfo           --------------------------
	.section	.note.nv.tkinfo,"",@"SHT_NOTE"
	.sectionflags	@"SHF_NOTE_NV_TKINFO"
	.tkinfo
        /*0018*/ 	.word	0x00000002
        /*0030*/ 	.string	""
        /*0030*/ 	.string	"ptxas"
        /*0030*/ 	.string	"Cuda compilation tools, release 13.0, V13.0.88"
        /*0030*/ 	.string	"Build cuda_13.0.r13.0/compiler.36424714_0"
        /*0030*/ 	.string	"-arch sm_100 -m 64 "



//--------------------- .note.nv.cuinfo           --------------------------
	.section	.note.nv.cuinfo,"",@"SHT_NOTE"
	.sectionflags	@"SHF_NOTE_NV_CUINFO"
        /*0018*/ 	.short	0x0002
        /*001a*/ 	.short	0x0064
        /*001c*/ 	.short	0x0082
	.zero		2


//--------------------- .nv.info                  --------------------------
	.section	.nv.info,"",@"SHT_CUDA_INFO"
	.align	4


	//----- nvinfo : EIATTR_REGCOUNT
	.align		4
        /*0000*/ 	.byte	0x04, 0x2f
        /*0002*/ 	.short	(.L_2 - .L_1)
	.align		4
.L_1:
        /*0004*/ 	.word	index@(_Z5hellov)
        /*0008*/ 	.word	0x00000018


	//----- nvinfo : EIATTR_FRAME_SIZE
	.align		4
.L_2:
        /*000c*/ 	.byte	0x04, 0x11
        /*000e*/ 	.short	(.L_4 - .L_3)
	.align		4
.L_3:
        /*0010*/ 	.word	index@(_Z5hellov)
        /*0014*/ 	.word	0x00000000


	//----- nvinfo : EIATTR_MIN_STACK_SIZE
	.align		4
.L_4:
        /*0018*/ 	.byte	0x04, 0x12
        /*001a*/ 	.short	(.L_6 - .L_5)
	.align		4
.L_5:
        /*001c*/ 	.word	index@(_Z5hellov)
        /*0020*/ 	.word	0x00000000
.L_6:


//--------------------- .nv.compat                --------------------------
	.section	.nv.compat,"",@"SHT_CUDA_COMPAT_INFO"
	.align	4
        /*0000*/ 	.byte	0x02, 0x09, 0x00, 0x00, 0x02, 0x02, 0x01, 0x00, 0x02, 0x05, 0x05, 0x00, 0x03, 0x07, 0x01, 0x01
        /*0010*/ 	.byte	0x02, 0x03, 0x00, 0x00, 0x02, 0x06, 0x01, 0x00, 0x04, 0x0b, 0x08, 0x00, 0x09, 0x00, 0x00, 0x00
        /*0020*/ 	.byte	0x00, 0x00, 0x00, 0x00


//--------------------- .nv.info._Z5hellov        --------------------------
	.section	.nv.info._Z5hellov,"",@"SHT_CUDA_INFO"
	.sectionflags	@""
	.align	4


	//----- nvinfo : EIATTR_CUDA_API_VERSION
	.align		4
        /*0000*/ 	.byte	0x04, 0x37
        /*0002*/ 	.short	(.L_8 - .L_7)
.L_7:
        /*0004*/ 	.word	0x00000082


	//----- nvinfo : EIATTR_SPARSE_MMA_MASK
	.align		4
.L_8:
        /*0008*/ 	.byte	0x03, 0x50
        /*000a*/ 	.short	0x0000


	//----- nvinfo : EIATTR_MAXREG_COUNT
	.align		4
        /*000c*/ 	.byte	0x03, 0x1b
        /*000e*/ 	.short	0x00ff


	//----- nvinfo : EIATTR_EXTERNS
	.align		4
        /*0010*/ 	.byte	0x04, 0x0f
        /*0012*/ 	.short	(.L_10 - .L_9)


	//   ....[0]....
	.align		4
.L_9:
        /*0014*/ 	.word	index@(vprintf)


	//----- nvinfo : EIATTR_MERCURY_ISA_VERSION
	.align		4
.L_10:
        /*0018*/ 	.byte	0x03, 0x5f
        /*001a*/ 	.short	0x0101


	//----- nvinfo : EIATTR_VRC_CTA_INIT_COUNT
	.align		4
        /*001c*/ 	.byte	0x02, 0x4a
	.zero		1
	.zero		1


	//----- nvinfo : EIATTR_SYSCALL_OFFSETS
	.align		4
        /*0020*/ 	.byte	0x04, 0x46
        /*0022*/ 	.short	(.L_12 - .L_11)


	//   ....[0]....
.L_11:
        /*0024*/ 	.word	0x00000080


	//----- nvinfo : EIATTR_EXIT_INSTR_OFFSETS
	.align		4
.L_12:
        /*0028*/ 	.byte	0x04, 0x1c
        /*002a*/ 	.short	(.L_14 - .L_13)


	//   ....[0]....
.L_13:
        /*002c*/ 	.word	0x00000090


	//----- nvinfo : EIATTR_SW_WAR
	.align		4
.L_14:
        /*0030*/ 	.byte	0x04, 0x36
        /*0032*/ 	.short	(.L_16 - .L_15)
.L_15:
        /*0034*/ 	.word	0x00000008
.L_16:


//--------------------- .nv.callgraph             --------------------------
	.section	.nv.callgraph,"",@"SHT_CUDA_CALLGRAPH"
	.align	4
	.sectionentsize	8
	.align		4
        /*0000*/ 	.word	0x00000000
	.align		4
        /*0004*/ 	.word	0xffffffff
	.align		4
        /*0008*/ 	.word	index@(_Z5hellov)
	.align		4
        /*000c*/ 	.word	index@(vprintf)
	.align		4
        /*0010*/ 	.word	0x00000000
	.align		4
        /*0014*/ 	.word	0xfffffffe
	.align		4
        /*0018*/ 	.word	0x00000000
	.align		4
        /*001c*/ 	.word	0xfffffffd
	.align		4
        /*0020*/ 	.word	0x00000000
	.align		4
        /*0024*/ 	.word	0xfffffffc


//--------------------- .nv.constant4             --------------------------
	.section	.nv.constant4,"a",@progbits
	.align	8
	.align		8
.nv.constant4:
        /*0000*/ 	.dword	vprintf
	.align		8
        /*0008*/ 	.dword	$str


//--------------------- .text._Z5hellov           --------------------------
	.section	.text._Z5hellov,"ax",@progbits
	.align	128
        .global         _Z5hellov
        .type           _Z5hellov,@function
        .size           _Z5hellov,(.L_x_2 - _Z5hellov)
        .other          _Z5hellov,@"STO_CUDA_ENTRY STV_DEFAULT"
_Z5hellov:
.text._Z5hellov:
[----:B------:R-:W0:Y:S01]  /*0000*/  LDC R1, c[0x0][0x37c] ;  /* 0x0000df00ff017b82 */ /* 0x000e220000000800 */
[----:B------:R-:W-:Y:S01]  /*0010*/  MOV R0, 0x0 ;  /* 0x0000000000007802 */ /* 0x000fe20000000f00 */
[----:B------:R-:W1:Y:S01]  /*0020*/  LDCU.64 UR4, c[0x4][0x8] ;  /* 0x01000100ff0477ac */ /* 0x000e620008000a00 */
[----:B------:R-:W-:-:S05]  /*0030*/  CS2R R6, SRZ ;  /* 0x0000000000067805 */ /* 0x000fca000001ff00 */
[----:B------:R2:W3:Y:S01]  /*0040*/  LDC.64 R2, c[0x4][R0] ;  /* 0x0100000000027b82 */ /* 0x0004e20000000a00 */
[----:B-1----:R-:W-:Y:S02]  /*0050*/  IMAD.U32 R4, RZ, RZ, UR4 ;  /* 0x00000004ff047e24 */ /* 0x002fe4000f8e00ff */
[----:B--2---:R-:W-:-:S07]  /*0060*/  IMAD.U32 R5, RZ, RZ, UR5 ;  /* 0x00000005ff057e24 */ /* 0x004fce000f8e00ff */
[----:B------:R-:W-:-:S07]  /*0070*/  LEPC R20, `(.L_x_0) ;  /* 0x000000001014794e */ /* 0x000fce0000000000 */
[----:B0--3--:R-:W-:Y:S05]  /*0080*/  CALL.ABS.NOINC R2 ;  /* 0x0000000002007343 */ /* 0x009fea0003c00000 */
.L_x_0:
[----:B------:R-:W-:Y:S05]  /*0090*/  EXIT ;  /* 0x000000000000794d */ /* 0x000fea0003800000 */
.L_x_1:
[----:B------:R-:W-:-:S00]  /*00a0*/  BRA `(.L_x_1) ;  /* 0xfffffffc00fc7947 */ /* 0x000fc0000383ffff */
[----:B------:R-:W-:-:S00]  /*00b0*/  NOP ;  /* 0x0000000000007918 */ /* 0x000fc00000000000 */
        /* <DEDUP_REMOVED lines=12> */
.L_x_2:


//--------------------- .nv.global.init           --------------------------
	.section	.nv.global.init,"aw",@progbits
.nv.global.init:
	.type		$str,@object
	.size		$str,(.L_0 - $str)
$str:
        /*0000*/ 	.byte	0x48, 0x65, 0x6c, 0x6c, 0x6f, 0x20, 0x54, 0x68, 0x72, 0x65, 0x61, 0x64, 0x0a, 0x00
.L_0:


//--------------------- .nv.shared.reserved.0     --------------------------
	.section	.nv.shared.reserved.0,"aw",@nobits
	.weak		__nv_reservedSMEM_offset_0_alias
	.size		__nv_reservedSMEM_offset_0_alias, 0, 64
	.other		__nv_reservedSMEM_offset_0_alias,@"STO_CUDA_RESERVED_SHARED STV_DEFAULT"
__nv_reservedSMEM_offset_0_alias:
	.zero		0
	.zero		64


//--------------------- .nv.constant0._Z5hellov   --------------------------
	.section	.nv.constant0._Z5hellov,"a",@progbits
	.sectionflags	@""
	.align	4
.nv.constant0._Z5hellov:
	.zero		896


//--------------------- SYMBOLS --------------------------

	.type		.nv.reservedSmem.offset0,@object
	.size		.nv.reservedSmem.offset0,0x4
	.type		vprintf,@function
